//
// Generated by NVIDIA NVVM Compiler
//
// Compiler Build ID: CL-36424714
// Cuda compilation tools, release 13.0, V13.0.88
// Based on NVVM 20.0.0
//

.version 9.0
.target sm_100
.address_size 64

	// .globl	_Z20flashAttentionKernelPKfS0_S0_Pfii
// _ZZ20flashAttentionKernelPKfS0_S0_PfiiE6Q_tile has been demoted
// _ZZ20flashAttentionKernelPKfS0_S0_PfiiE6K_tile has been demoted
// _ZZ20flashAttentionKernelPKfS0_S0_PfiiE6V_tile has been demoted

.visible .entry _Z20flashAttentionKernelPKfS0_S0_Pfii(
	.param .u64 .ptr .align 1 _Z20flashAttentionKernelPKfS0_S0_Pfii_param_0,
	.param .u64 .ptr .align 1 _Z20flashAttentionKernelPKfS0_S0_Pfii_param_1,
	.param .u64 .ptr .align 1 _Z20flashAttentionKernelPKfS0_S0_Pfii_param_2,
	.param .u64 .ptr .align 1 _Z20flashAttentionKernelPKfS0_S0_Pfii_param_3,
	.param .u32 _Z20flashAttentionKernelPKfS0_S0_Pfii_param_4,
	.param .u32 _Z20flashAttentionKernelPKfS0_S0_Pfii_param_5
)
{
	.reg .pred 	%p<15>;
	.reg .b32 	%r<56>;
	.reg .b32 	%f<125>;
	.reg .b64 	%rd<17>;
	// demoted variable
	.shared .align 4 .b8 _ZZ20flashAttentionKernelPKfS0_S0_PfiiE6Q_tile[1024];
	// demoted variable
	.shared .align 4 .b8 _ZZ20flashAttentionKernelPKfS0_S0_PfiiE6K_tile[1024];
	// demoted variable
	.shared .align 4 .b8 _ZZ20flashAttentionKernelPKfS0_S0_PfiiE6V_tile[1024];
	ld.param.u64 	%rd4, [_Z20flashAttentionKernelPKfS0_S0_Pfii_param_0];
	ld.param.u64 	%rd5, [_Z20flashAttentionKernelPKfS0_S0_Pfii_param_1];
	ld.param.u64 	%rd6, [_Z20flashAttentionKernelPKfS0_S0_Pfii_param_2];
	ld.param.u64 	%rd7, [_Z20flashAttentionKernelPKfS0_S0_Pfii_param_3];
	ld.param.u32 	%r26, [_Z20flashAttentionKernelPKfS0_S0_Pfii_param_4];
	ld.param.u32 	%r27, [_Z20flashAttentionKernelPKfS0_S0_Pfii_param_5];
	mov.u32 	%r1, %tid.x;
	mov.u32 	%r52, %tid.y;
	mov.u32 	%r28, %ctaid.x;
	mov.u32 	%r29, %ctaid.y;
	shl.b32 	%r30, %r29, 4;
	add.s32 	%r3, %r30, %r52;
	shl.b32 	%r31, %r28, 4;
	add.s32 	%r4, %r31, %r1;
	setp.lt.s32 	%p1, %r26, 16;
	mov.f32 	%f123, 0f00000000;
	mov.f32 	%f124, %f123;
	@%p1 bra 	$L__BB0_9;
	shl.b32 	%r32, %r52, 6;
	mov.u32 	%r33, _ZZ20flashAttentionKernelPKfS0_S0_PfiiE6Q_tile;
	add.s32 	%r5, %r33, %r32;
	mov.u32 	%r34, _ZZ20flashAttentionKernelPKfS0_S0_PfiiE6K_tile;
	add.s32 	%r35, %r34, %r32;
	shl.b32 	%r36, %r1, 2;
	add.s32 	%r6, %r35, %r36;
	mov.u32 	%r37, _ZZ20flashAttentionKernelPKfS0_S0_PfiiE6V_tile;
	add.s32 	%r8, %r37, %r36;
	add.s32 	%r7, %r8, %r32;
	cvt.rn.f32.s32 	%f1, %r27;
	shr.s32 	%r38, %r26, 31;
	shr.u32 	%r39, %r38, 28;
	add.s32 	%r40, %r26, %r39;
	shr.s32 	%r41, %r40, 4;
	neg.s32 	%r55, %r41;
	mad.lo.s32 	%r54, %r27, %r4, %r52;
	mad.lo.s32 	%r53, %r52, %r27, %r1;
	shl.b32 	%r12, %r27, 4;
	mad.lo.s32 	%r51, %r27, %r3, %r1;
	cvta.to.global.u64 	%rd1, %rd4;
	cvta.to.global.u64 	%rd2, %rd5;
	cvta.to.global.u64 	%rd3, %rd6;
	mov.f32 	%f118, 0fFF800000;
	mov.f32 	%f124, 0f00000000;
	sqrt.rn.f32 	%f71, %f1;
	mov.u32 	%r50, %r1;
	mov.f32 	%f123, %f124;
$L__BB0_2:
	setp.ge.u32 	%p2, %r3, %r26;
	setp.ge.s32 	%p3, %r50, %r27;
	mov.f32 	%f120, 0f00000000;
	or.pred  	%p4, %p2, %p3;
	@%p4 bra 	$L__BB0_4;
	mul.wide.s32 	%rd8, %r51, 4;
	add.s64 	%rd9, %rd1, %rd8;
	ld.global.f32 	%f120, [%rd9];
$L__BB0_4:
	setp.ge.u32 	%p5, %r4, %r26;
	shl.b32 	%r42, %r1, 2;
	add.s32 	%r43, %r5, %r42;
	st.shared.f32 	[%r43], %f120;
	setp.ge.s32 	%p6, %r52, %r27;
	mov.f32 	%f121, 0f00000000;
	or.pred  	%p7, %p5, %p6;
	@%p7 bra 	$L__BB0_6;
	mul.wide.s32 	%rd10, %r54, 4;
	add.s64 	%rd11, %rd2, %rd10;
	ld.global.f32 	%f121, [%rd11];
$L__BB0_6:
	setp.ge.s32 	%p8, %r1, %r27;
	st.shared.f32 	[%r6], %f121;
	setp.ge.s32 	%p9, %r52, %r26;
	mov.f32 	%f122, 0f00000000;
	or.pred  	%p10, %p8, %p9;
	@%p10 bra 	$L__BB0_8;
	mul.wide.s32 	%rd12, %r53, 4;
	add.s64 	%rd13, %rd3, %rd12;
	ld.global.f32 	%f122, [%rd13];
$L__BB0_8:
	st.shared.f32 	[%r7], %f122;
	bar.sync 	0;
	ld.shared.f32 	%f23, [%r5];
	shl.b32 	%r44, %r1, 2;
	mov.u32 	%r45, _ZZ20flashAttentionKernelPKfS0_S0_PfiiE6K_tile;
	add.s32 	%r46, %r45, %r44;
	ld.shared.f32 	%f24, [%r46];
	fma.rn.f32 	%f25, %f23, %f24, 0f00000000;
	ld.shared.f32 	%f26, [%r5+4];
	ld.shared.f32 	%f27, [%r46+64];
	fma.rn.f32 	%f28, %f26, %f27, %f25;
	ld.shared.f32 	%f29, [%r5+8];
	ld.shared.f32 	%f30, [%r46+128];
	fma.rn.f32 	%f31, %f29, %f30, %f28;
	ld.shared.f32 	%f32, [%r5+12];
	ld.shared.f32 	%f33, [%r46+192];
	fma.rn.f32 	%f34, %f32, %f33, %f31;
	ld.shared.f32 	%f35, [%r5+16];
	ld.shared.f32 	%f36, [%r46+256];
	fma.rn.f32 	%f37, %f35, %f36, %f34;
	ld.shared.f32 	%f38, [%r5+20];
	ld.shared.f32 	%f39, [%r46+320];
	fma.rn.f32 	%f40, %f38, %f39, %f37;
	ld.shared.f32 	%f41, [%r5+24];
	ld.shared.f32 	%f42, [%r46+384];
	fma.rn.f32 	%f43, %f41, %f42, %f40;
	ld.shared.f32 	%f44, [%r5+28];
	ld.shared.f32 	%f45, [%r46+448];
	fma.rn.f32 	%f46, %f44, %f45, %f43;
	ld.shared.f32 	%f47, [%r5+32];
	ld.shared.f32 	%f48, [%r46+512];
	fma.rn.f32 	%f49, %f47, %f48, %f46;
	ld.shared.f32 	%f50, [%r5+36];
	ld.shared.f32 	%f51, [%r46+576];
	fma.rn.f32 	%f52, %f50, %f51, %f49;
	ld.shared.f32 	%f53, [%r5+40];
	ld.shared.f32 	%f54, [%r46+640];
	fma.rn.f32 	%f55, %f53, %f54, %f52;
	ld.shared.f32 	%f56, [%r5+44];
	ld.shared.f32 	%f57, [%r46+704];
	fma.rn.f32 	%f58, %f56, %f57, %f55;
	ld.shared.f32 	%f59, [%r5+48];
	ld.shared.f32 	%f60, [%r46+768];
	fma.rn.f32 	%f61, %f59, %f60, %f58;
	ld.shared.f32 	%f62, [%r5+52];
	ld.shared.f32 	%f63, [%r46+832];
	fma.rn.f32 	%f64, %f62, %f63, %f61;
	ld.shared.f32 	%f65, [%r5+56];
	ld.shared.f32 	%f66, [%r46+896];
	fma.rn.f32 	%f67, %f65, %f66, %f64;
	ld.shared.f32 	%f68, [%r5+60];
	ld.shared.f32 	%f69, [%r46+960];
	fma.rn.f32 	%f70, %f68, %f69, %f67;
	div.rn.f32 	%f72, %f70, %f71;
	max.f32 	%f118, %f118, %f72;
	sub.f32 	%f73, %f72, %f118;
	fma.rn.f32 	%f74, %f73, 0f3BBB989D, 0f3F000000;
	cvt.sat.f32.f32 	%f75, %f74;
	mov.f32 	%f76, 0f4B400001;
	mov.f32 	%f77, 0f437C0000;
	fma.rm.f32 	%f78, %f75, %f77, %f76;
	add.f32 	%f79, %f78, 0fCB40007F;
	neg.f32 	%f80, %f79;
	fma.rn.f32 	%f81, %f73, 0f3FB8AA3B, %f80;
	fma.rn.f32 	%f82, %f73, 0f32A57060, %f81;
	mov.b32 	%r47, %f78;
	shl.b32 	%r48, %r47, 23;
	mov.b32 	%f83, %r48;
	ex2.approx.ftz.f32 	%f84, %f82;
	mul.f32 	%f85, %f84, %f83;
	add.f32 	%f123, %f123, %f85;
	ld.shared.f32 	%f86, [%r8];
	fma.rn.f32 	%f87, %f85, %f86, %f124;
	ld.shared.f32 	%f88, [%r8+64];
	fma.rn.f32 	%f89, %f85, %f88, %f87;
	ld.shared.f32 	%f90, [%r8+128];
	fma.rn.f32 	%f91, %f85, %f90, %f89;
	ld.shared.f32 	%f92, [%r8+192];
	fma.rn.f32 	%f93, %f85, %f92, %f91;
	ld.shared.f32 	%f94, [%r8+256];
	fma.rn.f32 	%f95, %f85, %f94, %f93;
	ld.shared.f32 	%f96, [%r8+320];
	fma.rn.f32 	%f97, %f85, %f96, %f95;
	ld.shared.f32 	%f98, [%r8+384];
	fma.rn.f32 	%f99, %f85, %f98, %f97;
	ld.shared.f32 	%f100, [%r8+448];
	fma.rn.f32 	%f101, %f85, %f100, %f99;
	ld.shared.f32 	%f102, [%r8+512];
	fma.rn.f32 	%f103, %f85, %f102, %f101;
	ld.shared.f32 	%f104, [%r8+576];
	fma.rn.f32 	%f105, %f85, %f104, %f103;
	ld.shared.f32 	%f106, [%r8+640];
	fma.rn.f32 	%f107, %f85, %f106, %f105;
	ld.shared.f32 	%f108, [%r8+704];
	fma.rn.f32 	%f109, %f85, %f108, %f107;
	ld.shared.f32 	%f110, [%r8+768];
	fma.rn.f32 	%f111, %f85, %f110, %f109;
	ld.shared.f32 	%f112, [%r8+832];
	fma.rn.f32 	%f113, %f85, %f112, %f111;
	ld.shared.f32 	%f114, [%r8+896];
	fma.rn.f32 	%f115, %f85, %f114, %f113;
	ld.shared.f32 	%f116, [%r8+960];
	fma.rn.f32 	%f124, %f85, %f116, %f115;
	bar.sync 	0;
	add.s32 	%r55, %r55, 1;
	setp.ne.s32 	%p11, %r55, 0;
	add.s32 	%r54, %r54, 16;
	add.s32 	%r53, %r53, %r12;
	add.s32 	%r52, %r52, 16;
	add.s32 	%r51, %r51, 16;
	add.s32 	%r50, %r50, 16;
	@%p11 bra 	$L__BB0_2;
$L__BB0_9:
	div.rn.f32 	%f16, %f124, %f123;
	setp.ge.s32 	%p12, %r3, %r26;
	setp.ge.s32 	%p13, %r4, %r27;
	or.pred  	%p14, %p12, %p13;
	@%p14 bra 	$L__BB0_11;
	mad.lo.s32 	%r49, %r27, %r3, %r4;
	cvta.to.global.u64 	%rd14, %rd7;
	mul.wide.u32 	%rd15, %r49, 4;
	add.s64 	%rd16, %rd14, %rd15;
	st.global.f32 	[%rd16], %f16;
$L__BB0_11:
	ret;

}


// ===== COMPILED SASS (sm_100) =====

	.target	sm_100

	.elftype	@"ET_EXEC"


//--------------------- .note.nv.tkinfo           --------------------------
	.section	.note.nv.tkinfo,"",@"SHT_NOTE"
	.sectionflags	@"SHF_NOTE_NV_TKINFO"
	.tkinfo
        /*0018*/ 	.word	0x00000002
        /*0030*/ 	.string	""
        /*0030*/ 	.string	"ptxas"
        /*0030*/ 	.string	"Cuda compilation tools, release 13.0, V13.0.88"
        /*0030*/ 	.string	"Build cuda_13.0.r13.0/compiler.36424714_0"
        /*0030*/ 	.string	"-arch sm_100 -m 64 "



//--------------------- .note.nv.cuinfo           --------------------------
	.section	.note.nv.cuinfo,"",@"SHT_NOTE"
	.sectionflags	@"SHF_NOTE_NV_CUINFO"
        /*0018*/ 	.short	0x0002
        /*001a*/ 	.short	0x0064
        /*001c*/ 	.short	0x0082
	.zero		2


//--------------------- .nv.info                  --------------------------
	.section	.nv.info,"",@"SHT_CUDA_INFO"
	.align	4


	//----- nvinfo : EIATTR_REGCOUNT
	.align		4
        /*0000*/ 	.byte	0x04, 0x2f
        /*0002*/ 	.short	(.L_1 - .L_0)
	.align		4
.L_0:
        /*0004*/ 	.word	index@(_Z20flashAttentionKernelPKfS0_S0_Pfii)
        /*0008*/ 	.word	0x00000020


	//----- nvinfo : EIATTR_FRAME_SIZE
	.align		4
.L_1:
        /*000c*/ 	.byte	0x04, 0x11
        /*000e*/ 	.short	(.L_3 - .L_2)
	.align		4
.L_2:
        /*0010*/ 	.word	index@($__internal_1_$__cuda_sm3x_div_rn_noftz_f32_slowpath)
        /*0014*/ 	.word	0x00000000


	//----- nvinfo : EIATTR_FRAME_SIZE
	.align		4
.L_3:
        /*0018*/ 	.byte	0x04, 0x11
        /*001a*/ 	.short	(.L_5 - .L_4)
	.align		4
.L_4:
        /*001c*/ 	.word	index@($__internal_0_$__cuda_sm20_sqrt_rn_f32_slowpath)
        /*0020*/ 	.word	0x00000000


	//----- nvinfo : EIATTR_FRAME_SIZE
	.align		4
.L_5:
        /*0024*/ 	.byte	0x04, 0x11
        /*0026*/ 	.short	(.L_7 - .L_6)
	.align		4
.L_6:
        /*0028*/ 	.word	index@(_Z20flashAttentionKernelPKfS0_S0_Pfii)
        /*002c*/ 	.word	0x00000000


	//----- nvinfo : EIATTR_MIN_STACK_SIZE
	.align		4
.L_7:
        /*0030*/ 	.byte	0x04, 0x12
        /*0032*/ 	.short	(.L_9 - .L_8)
	.align		4
.L_8:
        /*0034*/ 	.word	index@(_Z20flashAttentionKernelPKfS0_S0_Pfii)
        /*0038*/ 	.word	0x00000000
.L_9:


//--------------------- .nv.compat                --------------------------
	.section	.nv.compat,"",@"SHT_CUDA_COMPAT_INFO"
	.align	4
        /*0000*/ 	.byte	0x02, 0x09, 0x00, 0x00, 0x02, 0x02, 0x01, 0x00, 0x02, 0x05, 0x05, 0x00, 0x03, 0x07, 0x01, 0x01
        /*0010*/ 	.byte	0x02, 0x03, 0x00, 0x00, 0x02, 0x06, 0x01, 0x00, 0x04, 0x0b, 0x08, 0x00, 0x01, 0x00, 0x00, 0x00
        /*0020*/ 	.byte	0x00, 0x00, 0x00, 0x00


//--------------------- .nv.info._Z20flashAttentionKernelPKfS0_S0_Pfii --------------------------
	.section	.nv.info._Z20flashAttentionKernelPKfS0_S0_Pfii,"",@"SHT_CUDA_INFO"
	.sectionflags	@""
	.align	4


	//----- nvinfo : EIATTR_CUDA_API_VERSION
	.align		4
        /*0000*/ 	.byte	0x04, 0x37
        /*0002*/ 	.short	(.L_11 - .L_10)
.L_10:
        /*0004*/ 	.word	0x00000082


	//----- nvinfo : EIATTR_KPARAM_INFO
	.align		4
.L_11:
        /*0008*/ 	.byte	0x04, 0x17
        /*000a*/ 	.short	(.L_13 - .L_12)
.L_12:
        /*000c*/ 	.word	0x00000000
        /*0010*/ 	.short	0x0005
        /*0012*/ 	.short	0x0024
        /*0014*/ 	.byte	0x00, 0xf0, 0x11, 0x00


	//----- nvinfo : EIATTR_KPARAM_INFO
	.align		4
.L_13:
        /*0018*/ 	.byte	0x04, 0x17
        /*001a*/ 	.short	(.L_15 - .L_14)
.L_14:
        /*001c*/ 	.word	0x00000000
        /*0020*/ 	.short	0x0004
        /*0022*/ 	.short	0x0020
        /*0024*/ 	.byte	0x00, 0xf0, 0x11, 0x00


	//----- nvinfo : EIATTR_KPARAM_INFO
	.align		4
.L_15:
        /*0028*/ 	.byte	0x04, 0x17
        /*002a*/ 	.short	(.L_17 - .L_16)
.L_16:
        /*002c*/ 	.word	0x00000000
        /*0030*/ 	.short	0x0003
        /*0032*/ 	.short	0x0018
        /*0034*/ 	.byte	0x00, 0xf5, 0x21, 0x00


	//----- nvinfo : EIATTR_KPARAM_INFO
	.align		4
.L_17:
        /*0038*/ 	.byte	0x04, 0x17
        /*003a*/ 	.short	(.L_19 - .L_18)
.L_18:
        /*003c*/ 	.word	0x00000000
        /*0040*/ 	.short	0x0002
        /*0042*/ 	.short	0x0010
        /*0044*/ 	.byte	0x00, 0xf5, 0x21, 0x00


	//----- nvinfo : EIATTR_KPARAM_INFO
	.align		4
.L_19:
        /*0048*/ 	.byte	0x04, 0x17
        /*004a*/ 	.short	(.L_21 - .L_20)
.L_20:
        /*004c*/ 	.word	0x00000000
        /*0050*/ 	.short	0x0001
        /*0052*/ 	.short	0x0008
        /*0054*/ 	.byte	0x00, 0xf5, 0x21, 0x00


	//----- nvinfo : EIATTR_KPARAM_INFO
	.align		4
.L_21:
        /*0058*/ 	.byte	0x04, 0x17
        /*005a*/ 	.short	(.L_23 - .L_22)
.L_22:
        /*005c*/ 	.word	0x00000000
        /*0060*/ 	.short	0x0000
        /*0062*/ 	.short	0x0000
        /*0064*/ 	.byte	0x00, 0xf5, 0x21, 0x00


	//----- nvinfo : EIATTR_SPARSE_MMA_MASK
	.align		4
.L_23:
        /*0068*/ 	.byte	0x03, 0x50
        /*006a*/ 	.short	0x0000


	//----- nvinfo : EIATTR_MAXREG_COUNT
	.align		4
        /*006c*/ 	.byte	0x03, 0x1b
        /*006e*/ 	.short	0x00ff


	//----- nvinfo : EIATTR_NUM_BARRIERS
	.align		4
        /*0070*/ 	.byte	0x02, 0x4c
        /*0072*/ 	.byte	0x01
	.zero		1


	//----- nvinfo : EIATTR_MERCURY_ISA_VERSION
	.align		4
        /*0074*/ 	.byte	0x03, 0x5f
        /*0076*/ 	.short	0x0101


	//----- nvinfo : EIATTR_VRC_CTA_INIT_COUNT
	.align		4
        /*0078*/ 	.byte	0x02, 0x4a
	.zero		1
	.zero		1


	//----- nvinfo : EIATTR_EXIT_INSTR_OFFSETS
	.align		4
        /*007c*/ 	.byte	0x04, 0x1c
        /*007e*/ 	.short	(.L_25 - .L_24)


	//   ....[0]....
.L_24:
        /*0080*/ 	.word	0x00000c70


	//   ....[1]....
        /*0084*/ 	.word	0x00000cc0


	//----- nvinfo : EIATTR_CRS_STACK_SIZE
	.align		4
.L_25:
        /*0088*/ 	.byte	0x04, 0x1e
        /*008a*/ 	.short	(.L_27 - .L_26)
.L_26:
        /*008c*/ 	.word	0x00000000


	//----- nvinfo : EIATTR_CBANK_PARAM_SIZE
	.align		4
.L_27:
        /*0090*/ 	.byte	0x03, 0x19
        /*0092*/ 	.short	0x0028


	//----- nvinfo : EIATTR_PARAM_CBANK
	.align		4
        /*0094*/ 	.byte	0x04, 0x0a
        /*0096*/ 	.short	(.L_29 - .L_28)
	.align		4
.L_28:
        /*0098*/ 	.word	index@(.nv.constant0._Z20flashAttentionKernelPKfS0_S0_Pfii)
        /*009c*/ 	.short	0x0380
        /*009e*/ 	.short	0x0028


	//----- nvinfo : EIATTR_SW_WAR
	.align		4
.L_29:
        /*00a0*/ 	.byte	0x04, 0x36
        /*00a2*/ 	.short	(.L_31 - .L_30)
.L_30:
        /*00a4*/ 	.word	0x00000008
.L_31:


//--------------------- .nv.callgraph             --------------------------
	.section	.nv.callgraph,"",@"SHT_CUDA_CALLGRAPH"
	.align	4
	.sectionentsize	8
	.align		4
        /*0000*/ 	.word	0x00000000
	.align		4
        /*0004*/ 	.word	0xffffffff
	.align		4
        /*0008*/ 	.word	0x00000000
	.align		4
        /*000c*/ 	.word	0xfffffffe
	.align		4
        /*0010*/ 	.word	0x00000000
	.align		4
        /*0014*/ 	.word	0xfffffffd
	.align		4
        /*0018*/ 	.word	0x00000000
	.align		4
        /*001c*/ 	.word	0xfffffffc


//--------------------- .text._Z20flashAttentionKernelPKfS0_S0_Pfii --------------------------
	.section	.text._Z20flashAttentionKernelPKfS0_S0_Pfii,"ax",@progbits
	.align	128
        .global         _Z20flashAttentionKernelPKfS0_S0_Pfii
        .type           _Z20flashAttentionKernelPKfS0_S0_Pfii,@function
        .size           _Z20flashAttentionKernelPKfS0_S0_Pfii,(.L_x_22 - _Z20flashAttentionKernelPKfS0_S0_Pfii)
        .other          _Z20flashAttentionKernelPKfS0_S0_Pfii,@"STO_CUDA_ENTRY STV_DEFAULT"
_Z20flashAttentionKernelPKfS0_S0_Pfii:
.text._Z20flashAttentionKernelPKfS0_S0_Pfii:
[----:B------:R-:W-:Y:S01]  /*0000*/  LDC R1, c[0x0][0x37c] ;  /* 0x0000df00ff017b82 */ /* 0x000fe20000000800 */
[----:B------:R-:W0:Y:S01]  /*0010*/  S2R R25, SR_TID.Y ;  /* 0x0000000000197919 */ /* 0x000e220000002200 */
[----:B------:R-:W1:Y:S01]  /*0020*/  LDCU UR9, c[0x0][0x3a0] ;  /* 0x00007400ff0977ac */ /* 0x000e620008000800 */
[----:B------:R-:W-:Y:S02]  /*0030*/  HFMA2 R23, -RZ, RZ, 0, 0 ;  /* 0x00000000ff177431 */ /* 0x000fe400000001ff */
[----:B------:R-:W-:Y:S01]  /*0040*/  IMAD.MOV.U32 R2, RZ, RZ, RZ ;  /* 0x000000ffff027224 */ /* 0x000fe200078e00ff */
[----:B------:R-:W0:Y:S01]  /*0050*/  S2R R4, SR_CTAID.Y ;  /* 0x0000000000047919 */ /* 0x000e220000002600 */
[----:B------:R-:W2:Y:S01]  /*0060*/  LDCU.64 UR10, c[0x0][0x358] ;  /* 0x00006b00ff0a77ac */ /* 0x000ea20008000a00 */
[----:B------:R-:W3:Y:S01]  /*0070*/  S2R R0, SR_TID.X ;  /* 0x0000000000007919 */ /* 0x000ee20000002100 */
[----:B------:R-:W3:Y:S01]  /*0080*/  S2R R3, SR_CTAID.X ;  /* 0x0000000000037919 */ /* 0x000ee20000002500 */
[----:B-1----:R-:W-:Y:S01]  /*0090*/  UISETP.GE.AND UP0, UPT, UR9, 0x10, UPT ;  /* 0x000000100900788c */ /* 0x002fe2000bf06270 */
[----:B0-----:R-:W-:Y:S01]  /*00a0*/  LEA R27, R4, R25, 0x4 ;  /* 0x00000019041b7211 */ /* 0x001fe200078e20ff */
[----:B---3--:R-:W-:-:S07]  /*00b0*/  IMAD R22, R3, 0x10, R0 ;  /* 0x0000001003167824 */ /* 0x008fce00078e0200 */
[----:B--2---:R-:W-:Y:S05]  /*00c0*/  BRA.U !UP0, `(.L_x_0) ;  /* 0x0000000908a07547 */ /* 0x004fea000b800000 */
[----:B------:R-:W0:Y:S01]  /*00d0*/  LDCU UR12, c[0x0][0x3a4] ;  /* 0x00007480ff0c77ac */ /* 0x000e220008000800 */
[----:B------:R-:W1:Y:S01]  /*00e0*/  S2UR UR8, SR_CgaCtaId ;  /* 0x00000000000879c3 */ /* 0x000e620000008800 */
[----:B------:R-:W-:Y:S01]  /*00f0*/  IMAD.MOV.U32 R3, RZ, RZ, -0x800000 ;  /* 0xff800000ff037424 */ /* 0x000fe200078e00ff */
[----:B------:R-:W-:Y:S01]  /*0100*/  UMOV UR4, 0x400 ;  /* 0x0000040000047882 */ /* 0x000fe20000000000 */
[----:B------:R-:W-:Y:S02]  /*0110*/  USHF.R.S32.HI UR7, URZ, 0x1f, UR9 ;  /* 0x0000001fff077899 */ /* 0x000fe40008011409 */
[----:B------:R-:W-:Y:S02]  /*0120*/  UIADD3 UR5, UPT, UPT, UR4, 0x400, URZ ;  /* 0x0000040004057890 */ /* 0x000fe4000fffe0ff */
[----:B------:R-:W-:Y:S02]  /*0130*/  UIADD3 UR6, UPT, UPT, UR4, 0x800, URZ ;  /* 0x0000080004067890 */ /* 0x000fe4000fffe0ff */
[----:B------:R-:W-:-:S04]  /*0140*/  ULEA.HI UR7, UR7, UR9, URZ, 0x4 ;  /* 0x0000000907077291 */ /* 0x000fc8000f8f20ff */
[----:B------:R-:W-:Y:S01]  /*0150*/  USHF.R.S32.HI UR7, URZ, 0x4, UR7 ;  /* 0x00000004ff077899 */ /* 0x000fe20008011407 */
[----:B0-----:R-:W-:Y:S01]  /*0160*/  I2FP.F32.S32 R4, UR12 ;  /* 0x0000000c00047c45 */ /* 0x001fe20008201400 */
[----:B------:R-:W-:Y:S02]  /*0170*/  IMAD R8, R22, UR12, R25 ;  /* 0x0000000c16087c24 */ /* 0x000fe4000f8e0219 */
[----:B------:R-:W-:Y:S01]  /*0180*/  UIADD3 UR7, UPT, UPT, -UR7, URZ, URZ ;  /* 0x000000ff07077290 */ /* 0x000fe2000fffe1ff */
[--C-:B------:R-:W-:Y:S01]  /*0190*/  IMAD R9, R25, UR12, R0.reuse ;  /* 0x0000000c19097c24 */ /* 0x100fe2000f8e0200 */
[----:B------:R-:W-:Y:S01]  /*01a0*/  IADD3 R2, PT, PT, R4, -0xd000000, RZ ;  /* 0xf300000004027810 */ /* 0x000fe20007ffe0ff */
[----:B------:R0:W2:Y:S01]  /*01b0*/  MUFU.RSQ R7, R4 ;  /* 0x0000000400077308 */ /* 0x0000a20000001400 */
[----:B------:R-:W-:Y:S01]  /*01c0*/  IMAD R11, R27, UR12, R0 ;  /* 0x0000000c1b0b7c24 */ /* 0x000fe2000f8e0200 */
[----:B-1----:R-:W-:Y:S01]  /*01d0*/  ULEA UR5, UR8, UR5, 0x18 ;  /* 0x0000000508057291 */ /* 0x002fe2000f8ec0ff */
[----:B------:R-:W-:Y:S01]  /*01e0*/  ISETP.GT.U32.AND P0, PT, R2, 0x727fffff, PT ;  /* 0x727fffff0200780c */ /* 0x000fe20003f04070 */
[----:B------:R-:W-:Y:S01]  /*01f0*/  ULEA UR6, UR8, UR6, 0x18 ;  /* 0x0000000608067291 */ /* 0x000fe2000f8ec0ff */
[----:B------:R-:W-:Y:S01]  /*0200*/  MOV R2, RZ ;  /* 0x000000ff00027202 */ /* 0x000fe20000000f00 */
[----:B------:R-:W-:-:S02]  /*0210*/  ULEA UR4, UR8, UR4, 0x18 ;  /* 0x0000000408047291 */ /* 0x000fc4000f8ec0ff */
[C---:B------:R-:W-:Y:S02]  /*0220*/  LEA R5, R25.reuse, UR5, 0x6 ;  /* 0x0000000519057c11 */ /* 0x040fe4000f8e30ff */
[C---:B------:R-:W-:Y:S02]  /*0230*/  LEA R10, R0.reuse, UR6, 0x2 ;  /* 0x00000006000a7c11 */ /* 0x040fe4000f8e10ff */
[C---:B------:R-:W-:Y:S01]  /*0240*/  LEA R17, R25.reuse, UR4, 0x6 ;  /* 0x0000000419117c11 */ /* 0x040fe2000f8e30ff */
[----:B------:R-:W-:Y:S01]  /*0250*/  IMAD R16, R0, 0x4, R5 ;  /* 0x0000000400107824 */ /* 0x000fe200078e0205 */
[----:B------:R-:W-:Y:S02]  /*0260*/  LEA R18, R25, R10, 0x6 ;  /* 0x0000000a19127211 */ /* 0x000fe400078e30ff */
[----:B0-----:R-:W-:Y:S05]  /*0270*/  @!P0 BRA `(.L_x_1) ;  /* 0x00000000000c8947 */ /* 0x001fea0003800000 */
[----:B------:R-:W-:-:S07]  /*0280*/  MOV R12, 0x2a0 ;  /* 0x000002a0000c7802 */ /* 0x000fce0000000f00 */
[----:B--2---:R-:W-:Y:S05]  /*0290*/  CALL.REL.NOINC `($__internal_0_$__cuda_sm20_sqrt_rn_f32_slowpath) ;  /* 0x00000008008c7944 */ /* 0x004fea0003c00000 */
[----:B------:R-:W-:Y:S05]  /*02a0*/  BRA `(.L_x_2) ;  /* 0x0000000000107947 */ /* 0x000fea0003800000 */
.L_x_1:
[----:B--2---:R-:W-:Y:S01]  /*02b0*/  FMUL.FTZ R19, R4, R7 ;  /* 0x0000000704137220 */ /* 0x004fe20000410000 */
[----:B------:R-:W-:-:S03]  /*02c0*/  FMUL.FTZ R7, R7, 0.5 ;  /* 0x3f00000007077820 */ /* 0x000fc60000410000 */
[----:B------:R-:W-:-:S04]  /*02d0*/  FFMA R4, -R19, R19, R4 ;  /* 0x0000001313047223 */ /* 0x000fc80000000104 */
[----:B------:R-:W-:-:S07]  /*02e0*/  FFMA R19, R4, R7, R19 ;  /* 0x0000000704137223 */ /* 0x000fce0000000013 */
.L_x_2:
[----:B------:R-:W-:Y:S01]  /*02f0*/  IMAD.MOV.U32 R20, RZ, RZ, R0 ;  /* 0x000000ffff147224 */ /* 0x000fe200078e0000 */
[----:B------:R-:W-:Y:S01]  /*0300*/  MOV R23, RZ ;  /* 0x000000ff00177202 */ /* 0x000fe20000000f00 */
[----:B------:R-:W0:Y:S06]  /*0310*/  LDCU.64 UR8, c[0x0][0x3a0] ;  /* 0x00007400ff0877ac */ /* 0x000e2c0008000a00 */
.L_x_5:
[----:B0-----:R-:W-:Y:S02]  /*0320*/  ISETP.GE.AND P0, PT, R20, UR9, PT ;  /* 0x0000000914007c0c */ /* 0x001fe4000bf06270 */
[----:B------:R-:W-:Y:S02]  /*0330*/  CS2R R14, SRZ ;  /* 0x00000000000e7805 */ /* 0x000fe4000001ff00 */
[C---:B------:R-:W-:Y:S01]  /*0340*/  ISETP.GE.AND P2, PT, R25.reuse, UR9, PT ;  /* 0x0000000919007c0c */ /* 0x040fe2000bf46270 */
[----:B------:R-:W-:Y:S01]  /*0350*/  IMAD.MOV.U32 R26, RZ, RZ, RZ ;  /* 0x000000ffff1a7224 */ /* 0x000fe200078e00ff */
[----:B------:R-:W-:Y:S02]  /*0360*/  ISETP.GE.AND P1, PT, R25, UR8, PT ;  /* 0x0000000819007c0c */ /* 0x000fe4000bf26270 */
[----:B------:R-:W-:Y:S02]  /*0370*/  ISETP.GE.U32.OR P0, PT, R27, UR8, P0 ;  /* 0x000000081b007c0c */ /* 0x000fe40008706470 */
[----:B------:R-:W-:-:S02]  /*0380*/  ISETP.GE.U32.OR P2, PT, R22, UR8, P2 ;  /* 0x0000000816007c0c */ /* 0x000fc40009746470 */
[----:B------:R-:W-:-:S09]  /*0390*/  ISETP.GE.OR P1, PT, R0, UR9, P1 ;  /* 0x0000000900007c0c */ /* 0x000fd20008f26670 */
[----:B------:R-:W0:Y:S08]  /*03a0*/  @!P0 LDC.64 R12, c[0x0][0x380] ;  /* 0x0000e000ff0c8b82 */ /* 0x000e300000000a00 */
[----:B------:R-:W1:Y:S08]  /*03b0*/  @!P2 LDC.64 R6, c[0x0][0x388] ;  /* 0x0000e200ff06ab82 */ /* 0x000e700000000a00 */
[----:B------:R-:W2:Y:S01]  /*03c0*/  @!P1 LDC.64 R4, c[0x0][0x390] ;  /* 0x0000e400ff049b82 */ /* 0x000ea20000000a00 */
[----:B0-----:R-:W-:-:S05]  /*03d0*/  @!P0 IMAD.WIDE R12, R11, 0x4, R12 ;  /* 0x000000040b0c8825 */ /* 0x001fca00078e020c */
[----:B------:R-:W3:Y:S01]  /*03e0*/  @!P0 LDG.E R14, desc[UR10][R12.64] ;  /* 0x0000000a0c0e8981 */ /* 0x000ee2000c1e1900 */
[----:B-1----:R-:W-:-:S05]  /*03f0*/  @!P2 IMAD.WIDE R6, R8, 0x4, R6 ;  /* 0x000000040806a825 */ /* 0x002fca00078e0206 */
[----:B------:R-:W4:Y:S01]  /*0400*/  @!P2 LDG.E R15, desc[UR10][R6.64] ;  /* 0x0000000a060fa981 */ /* 0x000f22000c1e1900 */
[----:B--2---:R-:W-:-:S05]  /*0410*/  @!P1 IMAD.WIDE R4, R9, 0x4, R4 ;  /* 0x0000000409049825 */ /* 0x004fca00078e0204 */
[----:B------:R-:W2:Y:S01]  /*0420*/  @!P1 LDG.E R26, desc[UR10][R4.64] ;  /* 0x0000000a041a9981 */ /* 0x000ea2000c1e1900 */
[----:B------:R-:W0:Y:S01]  /*0430*/  S2UR UR5, SR_CgaCtaId ;  /* 0x00000000000579c3 */ /* 0x000e220000008800 */
[----:B------:R-:W-:Y:S01]  /*0440*/  LEA R29, R0, R17, 0x2 ;  /* 0x00000011001d7211 */ /* 0x000fe200078e10ff */
[----:B------:R-:W-:Y:S02]  /*0450*/  UMOV UR4, 0x400 ;  /* 0x0000040000047882 */ /* 0x000fe40000000000 */
[----:B------:R-:W-:-:S04]  /*0460*/  UIADD3 UR4, UPT, UPT, UR4, 0x400, URZ ;  /* 0x0000040004047890 */ /* 0x000fc8000fffe0ff */
[----:B0-----:R-:W-:-:S06]  /*0470*/  ULEA UR4, UR5, UR4, 0x18 ;  /* 0x0000000405047291 */ /* 0x001fcc000f8ec0ff */
[----:B------:R-:W-:Y:S01]  /*0480*/  LEA R21, R0, UR4, 0x2 ;  /* 0x0000000400157c11 */ /* 0x000fe2000f8e10ff */
[----:B------:R-:W-:Y:S01]  /*0490*/  BSSY.RECONVERGENT B0, `(.L_x_3) ;  /* 0x0000034000007945 */ /* 0x000fe20003800200 */
[----:B---3--:R-:W-:Y:S04]  /*04a0*/  STS [R29], R14 ;  /* 0x0000000e1d007388 */ /* 0x008fe80000000800 */
[----:B----4-:R-:W-:Y:S04]  /*04b0*/  STS [R16], R15 ;  /* 0x0000000f10007388 */ /* 0x010fe80000000800 */
[----:B--2---:R-:W-:Y:S01]  /*04c0*/  STS [R18], R26 ;  /* 0x0000001a12007388 */ /* 0x004fe20000000800 */
[----:B------:R-:W-:Y:S06]  /*04d0*/  BAR.SYNC.DEFER_BLOCKING 0x0 ;  /* 0x0000000000007b1d */ /* 0x000fec0000010000 */
[----:B------:R-:W-:Y:S04]  /*04e0*/  LDS R13, [R21] ;  /* 0x00000000150d7984 */ /* 0x000fe80000000800 */
[----:B------:R-:W0:Y:S04]  /*04f0*/  LDS.128 R4, [R17] ;  /* 0x0000000011047984 */ /* 0x000e280000000c00 */
[----:B------:R-:W1:Y:S04]  /*0500*/  LDS R12, [R21+0x40] ;  /* 0x00004000150c7984 */ /* 0x000e680000000800 */
[----:B------:R-:W2:Y:S04]  /*0510*/  LDS R28, [R21+0x80] ;  /* 0x00008000151c7984 */ /* 0x000ea80000000800 */
[----:B------:R-:W3:Y:S01]  /*0520*/  LDS R24, [R21+0xc0] ;  /* 0x0000c00015187984 */ /* 0x000ee20000000800 */
[----:B0-----:R-:W-:-:S04]  /*0530*/  FFMA R4, R4, R13, RZ ;  /* 0x0000000d04047223 */ /* 0x001fc800000000ff */
[----:B-1----:R-:W-:Y:S02]  /*0540*/  FFMA R13, R12, R5, R4 ;  /* 0x000000050c0d7223 */ /* 0x002fe40000000004 */
[----:B------:R-:W-:Y:S02]  /*0550*/  LDS R5, [R21+0x100] ;  /* 0x0001000015057984 */ /* 0x000fe40000000800 */
[----:B--2---:R-:W-:Y:S02]  /*0560*/  FFMA R29, R28, R6, R13 ;  /* 0x000000061c1d7223 */ /* 0x004fe4000000000d */
[----:B------:R-:W0:Y:S02]  /*0570*/  LDS.128 R12, [R17+0x10] ;  /* 0x00001000110c7984 */ /* 0x000e240000000c00 */
[----:B---3--:R-:W-:Y:S02]  /*0580*/  FFMA R7, R24, R7, R29 ;  /* 0x0000000718077223 */ /* 0x008fe4000000001d */
[----:B------:R-:W1:Y:S04]  /*0590*/  LDS R29, [R21+0x140] ;  /* 0x00014000151d7984 */ /* 0x000e680000000800 */
[----:B------:R-:W2:Y:S04]  /*05a0*/  LDS R4, [R21+0x180] ;  /* 0x0001800015047984 */ /* 0x000ea80000000800 */
[----:B------:R-:W3:Y:S01]  /*05b0*/  LDS R24, [R21+0x1c0] ;  /* 0x0001c00015187984 */ /* 0x000ee20000000800 */
[----:B0-----:R-:W-:-:S04]  /*05c0*/  FFMA R12, R12, R5, R7 ;  /* 0x000000050c0c7223 */ /* 0x001fc80000000007 */
        /* <DEDUP_REMOVED lines=17> */
[----:B------:R-:W4:Y:S01]  /*06e0*/  MUFU.RCP R6, R19 ;  /* 0x0000001300067308 */ /* 0x000f220000001000 */
[----:B0-----:R-:W-:-:S04]  /*06f0*/  FFMA R12, R12, R5, R7 ;  /* 0x000000050c0c7223 */ /* 0x001fc80000000007 */
[----:B-1----:R-:W-:-:S04]  /*0700*/  FFMA R13, R29, R13, R12 ;  /* 0x0000000d1d0d7223 */ /* 0x002fc8000000000c */
[----:B--2---:R-:W-:-:S04]  /*0710*/  FFMA R13, R24, R14, R13 ;  /* 0x0000000e180d7223 */ /* 0x004fc8000000000d */
[----:B---3--:R-:W-:Y:S01]  /*0720*/  FFMA R4, R4, R15, R13 ;  /* 0x0000000f04047223 */ /* 0x008fe2000000000d */
[----:B----4-:R-:W-:-:S03]  /*0730*/  FFMA R5, R6, -R19, 1 ;  /* 0x3f80000006057423 */ /* 0x010fc60000000813 */
[----:B------:R-:W0:Y:S01]  /*0740*/  FCHK P0, R4, R19 ;  /* 0x0000001304007302 */ /* 0x000e220000000000 */
[----:B------:R-:W-:-:S04]  /*0750*/  FFMA R5, R6, R5, R6 ;  /* 0x0000000506057223 */ /* 0x000fc80000000006 */
[----:B------:R-:W-:-:S04]  /*0760*/  FFMA R6, R4, R5, RZ ;  /* 0x0000000504067223 */ /* 0x000fc800000000ff */
[----:B------:R-:W-:-:S04]  /*0770*/  FFMA R7, R6, -R19, R4 ;  /* 0x8000001306077223 */ /* 0x000fc80000000004 */
[----:B------:R-:W-:Y:S01]  /*0780*/  FFMA R6, R5, R7, R6 ;  /* 0x0000000705067223 */ /* 0x000fe20000000006 */
[----:B0-----:R-:W-:Y:S06]  /*0790*/  @!P0 BRA `(.L_x_4) ;  /* 0x00000000000c8947 */ /* 0x001fec0003800000 */
[----:B------:R-:W-:-:S07]  /*07a0*/  MOV R6, 0x7c0 ;  /* 0x000007c000067802 */ /* 0x000fce0000000f00 */
[----:B------:R-:W-:Y:S05]  /*07b0*/  CALL.REL.NOINC `($__internal_1_$__cuda_sm3x_div_rn_noftz_f32_slowpath) ;  /* 0x0000000400a47944 */ /* 0x000fea0003c00000 */
[----:B------:R-:W-:-:S07]  /*07c0*/  MOV R6, R7 ;  /* 0x0000000700067202 */ /* 0x000fce0000000f00 */
.L_x_4:
[----:B------:R-:W-:Y:S05]  /*07d0*/  BSYNC.RECONVERGENT B0 ;  /* 0x0000000000007941 */ /* 0x000fea0003800200 */
.L_x_3:
[----:B------:R-:W-:Y:S01]  /*07e0*/  FMNMX R3, R6, R3, !PT ;  /* 0x0000000306037209 */ /* 0x000fe20007800000 */
[----:B------:R-:W-:Y:S02]  /*07f0*/  HFMA2 R7, -RZ, RZ, 3.7421875, 0 ;  /* 0x437c0000ff077431 */ /* 0x000fe400000001ff */
[----:B------:R-:W-:Y:S01]  /*0800*/  IMAD.MOV.U32 R5, RZ, RZ, 0x3bbb989d ;  /* 0x3bbb989dff057424 */ /* 0x000fe200078e00ff */
[----:B------:R-:W0:Y:S01]  /*0810*/  LDS R13, [R10] ;  /* 0x000000000a0d7984 */ /* 0x000e220000000800 */
[----:B------:R-:W-:Y:S01]  /*0820*/  UIADD3 UR7, UPT, UPT, UR7, 0x1, URZ ;  /* 0x0000000107077890 */ /* 0x000fe2000fffe0ff */
[----:B------:R-:W-:Y:S01]  /*0830*/  FADD R6, -R3, R6 ;  /* 0x0000000603067221 */ /* 0x000fe20000000100 */
[----:B------:R-:W-:Y:S01]  /*0840*/  IADD3 R8, PT, PT, R8, 0x10, RZ ;  /* 0x0000001008087810 */ /* 0x000fe20007ffe0ff */
[----:B------:R-:W1:Y:S01]  /*0850*/  LDS R26, [R10+0x40] ;  /* 0x000040000a1a7984 */ /* 0x000e620000000800 */
[----:B------:R-:W-:Y:S01]  /*0860*/  UISETP.NE.AND UP0, UPT, UR7, URZ, UPT ;  /* 0x000000ff0700728c */ /* 0x000fe2000bf05270 */
[----:B------:R-:W-:Y:S01]  /*0870*/  FFMA.SAT R4, R6, R5, 0.5 ;  /* 0x3f00000006047423 */ /* 0x000fe20000002005 */
[----:B------:R-:W-:Y:S01]  /*0880*/  IADD3 R25, PT, PT, R25, 0x10, RZ ;  /* 0x0000001019197810 */ /* 0x000fe20007ffe0ff */
[----:B------:R-:W2:Y:S01]  /*0890*/  LDS R28, [R10+0x80] ;  /* 0x000080000a1c7984 */ /* 0x000ea20000000800 */
[----:B------:R-:W-:-:S02]  /*08a0*/  VIADD R11, R11, 0x10 ;  /* 0x000000100b0b7836 */ /* 0x000fc40000000000 */
[----:B------:R-:W-:Y:S01]  /*08b0*/  FFMA.RM R4, R4, R7, 12582913 ;  /* 0x4b40000104047423 */ /* 0x000fe20000004007 */
[----:B------:R-:W-:Y:S01]  /*08c0*/  IADD3 R20, PT, PT, R20, 0x10, RZ ;  /* 0x0000001014147810 */ /* 0x000fe20007ffe0ff */
[----:B------:R-:W3:Y:S02]  /*08d0*/  LDS R7, [R10+0xc0] ;  /* 0x0000c0000a077984 */ /* 0x000ee40000000800 */
[----:B------:R-:W-:Y:S02]  /*08e0*/  FADD R5, R4, -12583039 ;  /* 0xcb40007f04057421 */ /* 0x000fe40000000000 */
[----:B------:R-:W4:Y:S02]  /*08f0*/  LDS R24, [R10+0x100] ;  /* 0x000100000a187984 */ /* 0x000f240000000800 */
[C---:B------:R-:W-:Y:S02]  /*0900*/  FFMA R5, R6.reuse, 1.4426950216293334961, -R5 ;  /* 0x3fb8aa3b06057823 */ /* 0x040fe40000000805 */
[----:B------:R-:W5:Y:S02]  /*0910*/  LDS R12, [R10+0x140] ;  /* 0x000140000a0c7984 */ /* 0x000f640000000800 */
[----:B------:R-:W-:Y:S01]  /*0920*/  FFMA R15, R6, 1.925963033500011079e-08, R5 ;  /* 0x32a57060060f7823 */ /* 0x000fe20000000005 */
[----:B------:R-:W-:Y:S01]  /*0930*/  SHF.L.U32 R5, R4, 0x17, RZ ;  /* 0x0000001704057819 */ /* 0x000fe200000006ff */
[----:B------:R-:W5:Y:S02]  /*0940*/  LDS R6, [R10+0x180] ;  /* 0x000180000a067984 */ /* 0x000f640000000800 */
[----:B------:R-:W0:Y:S02]  /*0950*/  MUFU.EX2 R14, R15 ;  /* 0x0000000f000e7308 */ /* 0x000e240000000800 */
[----:B------:R-:W5:Y:S01]  /*0960*/  LDS R4, [R10+0x1c0] ;  /* 0x0001c0000a047984 */ /* 0x000f620000000800 */
[----:B0-----:R-:W-:-:S03]  /*0970*/  FMUL R5, R5, R14 ;  /* 0x0000000e05057220 */ /* 0x001fc60000400000 */
[----:B------:R-:W0:Y:S01]  /*0980*/  LDS R14, [R10+0x200] ;  /* 0x000200000a0e7984 */ /* 0x000e220000000800 */
[C---:B------:R-:W-:Y:S01]  /*0990*/  FFMA R13, R5.reuse, R13, R2 ;  /* 0x0000000d050d7223 */ /* 0x040fe20000000002 */
[C---:B------:R-:W-:Y:S02]  /*09a0*/  FADD R23, R5.reuse, R23 ;  /* 0x0000001705177221 */ /* 0x040fe40000000000 */
[----:B------:R-:W0:Y:S01]  /*09b0*/  LDS R2, [R10+0x240] ;  /* 0x000240000a027984 */ /* 0x000e220000000800 */
[----:B-1----:R-:W-:-:S03]  /*09c0*/  FFMA R13, R5, R26, R13 ;  /* 0x0000001a050d7223 */ /* 0x002fc6000000000d */
[----:B------:R-:W1:Y:S01]  /*09d0*/  LDS R26, [R10+0x280] ;  /* 0x000280000a1a7984 */ /* 0x000e620000000800 */
[----:B--2---:R-:W-:-:S03]  /*09e0*/  FFMA R13, R5, R28, R13 ;  /* 0x0000001c050d7223 */ /* 0x004fc6000000000d */
[----:B------:R-:W2:Y:S01]  /*09f0*/  LDS R28, [R10+0x2c0] ;  /* 0x0002c0000a1c7984 */ /* 0x000ea20000000800 */
[----:B---3--:R-:W-:-:S03]  /*0a00*/  FFMA R13, R5, R7, R13 ;  /* 0x00000007050d7223 */ /* 0x008fc6000000000d */
[----:B------:R-:W3:Y:S01]  /*0a10*/  LDS R7, [R10+0x300] ;  /* 0x000300000a077984 */ /* 0x000ee20000000800 */
[----:B----4-:R-:W-:-:S03]  /*0a20*/  FFMA R13, R5, R24, R13 ;  /* 0x00000018050d7223 */ /* 0x010fc6000000000d */
[----:B------:R-:W4:Y:S01]  /*0a30*/  LDS R24, [R10+0x340] ;  /* 0x000340000a187984 */ /* 0x000f220000000800 */
[----:B-----5:R-:W-:-:S03]  /*0a40*/  FFMA R13, R5, R12, R13 ;  /* 0x0000000c050d7223 */ /* 0x020fc6000000000d */
[----:B------:R-:W5:Y:S01]  /*0a50*/  LDS R12, [R10+0x380] ;  /* 0x000380000a0c7984 */ /* 0x000f620000000800 */
[----:B------:R-:W-:-:S03]  /*0a60*/  FFMA R13, R5, R6, R13 ;  /* 0x00000006050d7223 */ /* 0x000fc6000000000d */
[----:B------:R-:W5:Y:S01]  /*0a70*/  LDS R6, [R10+0x3c0] ;  /* 0x0003c0000a067984 */ /* 0x000f620000000800 */
[C---:B------:R-:W-:Y:S02]  /*0a80*/  FFMA R13, R5.reuse, R4, R13 ;  /* 0x00000004050d7223 */ /* 0x040fe4000000000d */
[----:B------:R-:W4:Y:S02]  /*0a90*/  LDC R4, c[0x0][0x3a4] ;  /* 0x0000e900ff047b82 */ /* 0x000f240000000800 */
[----:B0-----:R-:W-:-:S04]  /*0aa0*/  FFMA R13, R5, R14, R13 ;  /* 0x0000000e050d7223 */ /* 0x001fc8000000000d */
[----:B------:R-:W-:-:S04]  /*0ab0*/  FFMA R13, R5, R2, R13 ;  /* 0x00000002050d7223 */ /* 0x000fc8000000000d */
[----:B-1----:R-:W-:-:S04]  /*0ac0*/  FFMA R13, R5, R26, R13 ;  /* 0x0000001a050d7223 */ /* 0x002fc8000000000d */
[----:B--2---:R-:W-:-:S04]  /*0ad0*/  FFMA R28, R5, R28, R13 ;  /* 0x0000001c051c7223 */ /* 0x004fc8000000000d */
[----:B---3--:R-:W-:Y:S01]  /*0ae0*/  FFMA R7, R5, R7, R28 ;  /* 0x0000000705077223 */ /* 0x008fe2000000001c */
[----:B----4-:R-:W-:-:S03]  /*0af0*/  IMAD R9, R4, 0x10, R9 ;  /* 0x0000001004097824 */ /* 0x010fc600078e0209 */
[----:B------:R-:W-:-:S04]  /*0b00*/  FFMA R7, R5, R24, R7 ;  /* 0x0000001805077223 */ /* 0x000fc80000000007 */
[----:B-----5:R-:W-:-:S04]  /*0b10*/  FFMA R7, R5, R12, R7 ;  /* 0x0000000c05077223 */ /* 0x020fc80000000007 */
[----:B------:R-:W-:Y:S01]  /*0b20*/  FFMA R2, R5, R6, R7 ;  /* 0x0000000605027223 */ /* 0x000fe20000000007 */
[----:B------:R-:W-:Y:S06]  /*0b30*/  BAR.SYNC.DEFER_BLOCKING 0x0 ;  /* 0x0000000000007b1d */ /* 0x000fec0000010000 */
[----:B------:R-:W-:Y:S05]  /*0b40*/  BRA.U UP0, `(.L_x_5) ;  /* 0xfffffff500f47547 */ /* 0x000fea000b83ffff */
.L_x_0:
[----:B------:R-:W0:Y:S01]  /*0b50*/  MUFU.RCP R0, R23 ;  /* 0x0000001700007308 */ /* 0x000e220000001000 */
[----:B------:R-:W-:Y:S07]  /*0b60*/  BSSY.RECONVERGENT B0, `(.L_x_6) ;  /* 0x000000d000007945 */ /* 0x000fee0003800200 */
[----:B------:R-:W1:Y:S01]  /*0b70*/  FCHK P0, R2, R23 ;  /* 0x0000001702007302 */ /* 0x000e620000000000 */
[----:B0-----:R-:W-:-:S04]  /*0b80*/  FFMA R3, R0, -R23, 1 ;  /* 0x3f80000000037423 */ /* 0x001fc80000000817 */
[----:B------:R-:W-:-:S04]  /*0b90*/  FFMA R3, R0, R3, R0 ;  /* 0x0000000300037223 */ /* 0x000fc80000000000 */
[----:B------:R-:W-:-:S04]  /*0ba0*/  FFMA R5, R3, R2, RZ ;  /* 0x0000000203057223 */ /* 0x000fc800000000ff */
[----:B------:R-:W-:-:S04]  /*0bb0*/  FFMA R0, R5, -R23, R2 ;  /* 0x8000001705007223 */ /* 0x000fc80000000002 */
[----:B------:R-:W-:Y:S01]  /*0bc0*/  FFMA R5, R3, R0, R5 ;  /* 0x0000000003057223 */ /* 0x000fe20000000005 */
[----:B-1----:R-:W-:Y:S06]  /*0bd0*/  @!P0 BRA `(.L_x_7) ;  /* 0x0000000000148947 */ /* 0x002fec0003800000 */
[----:B------:R-:W-:Y:S01]  /*0be0*/  MOV R4, R2 ;  /* 0x0000000200047202 */ /* 0x000fe20000000f00 */
[----:B------:R-:W-:Y:S01]  /*0bf0*/  IMAD.MOV.U32 R19, RZ, RZ, R23 ;  /* 0x000000ffff137224 */ /* 0x000fe200078e0017 */
[----:B------:R-:W-:-:S07]  /*0c00*/  MOV R6, 0xc20 ;  /* 0x00000c2000067802 */ /* 0x000fce0000000f00 */
[----:B------:R-:W-:Y:S05]  /*0c10*/  CALL.REL.NOINC `($__internal_1_$__cuda_sm3x_div_rn_noftz_f32_slowpath) ;  /* 0x00000000008c7944 */ /* 0x000fea0003c00000 */
[----:B------:R-:W-:-:S07]  /*0c20*/  MOV R5, R7 ;  /* 0x0000000700057202 */ /* 0x000fce0000000f00 */
.L_x_7:
[----:B------:R-:W-:Y:S05]  /*0c30*/  BSYNC.RECONVERGENT B0 ;  /* 0x0000000000007941 */ /* 0x000fea0003800200 */
.L_x_6:
[----:B------:R-:W0:Y:S02]  /*0c40*/  LDCU.64 UR4, c[0x0][0x3a0] ;  /* 0x00007400ff0477ac */ /* 0x000e240008000a00 */
[----:B0-----:R-:W-:-:S04]  /*0c50*/  ISETP.GE.AND P0, PT, R22, UR5, PT ;  /* 0x0000000516007c0c */ /* 0x001fc8000bf06270 */
[----:B------:R-:W-:-:S13]  /*0c60*/  ISETP.GE.OR P0, PT, R27, UR4, P0 ;  /* 0x000000041b007c0c */ /* 0x000fda0008706670 */
[----:B------:R-:W-:Y:S05]  /*0c70*/  @P0 EXIT ;  /* 0x000000000000094d */ /* 0x000fea0003800000 */
[----:B------:R-:W0:Y:S01]  /*0c80*/  LDC.64 R2, c[0x0][0x398] ;  /* 0x0000e600ff027b82 */ /* 0x000e220000000a00 */
[----:B------:R-:W-:-:S04]  /*0c90*/  IMAD R27, R27, UR5, R22 ;  /* 0x000000051b1b7c24 */ /* 0x000fc8000f8e0216 */
[----:B0-----:R-:W-:-:S05]  /*0ca0*/  IMAD.WIDE.U32 R2, R27, 0x4, R2 ;  /* 0x000000041b027825 */ /* 0x001fca00078e0002 */
[----:B------:R-:W-:Y:S01]  /*0cb0*/  STG.E desc[UR10][R2.64], R5 ;  /* 0x0000000502007986 */ /* 0x000fe2000c10190a */
[----:B------:R-:W-:Y:S05]  /*0cc0*/  EXIT ;  /* 0x000000000000794d */ /* 0x000fea0003800000 */
        .weak           $__internal_0_$__cuda_sm20_sqrt_rn_f32_slowpath
        .type           $__internal_0_$__cuda_sm20_sqrt_rn_f32_slowpath,@function
        .size           $__internal_0_$__cuda_sm20_sqrt_rn_f32_slowpath,($__internal_1_$__cuda_sm3x_div_rn_noftz_f32_slowpath - $__internal_0_$__cuda_sm20_sqrt_rn_f32_slowpath)
$__internal_0_$__cuda_sm20_sqrt_rn_f32_slowpath:
[----:B------:R-:W-:-:S13]  /*0cd0*/  LOP3.LUT P0, RZ, R4, 0x7fffffff, RZ, 0xc0, !PT ;  /* 0x7fffffff04ff7812 */ /* 0x000fda000780c0ff */
[----:B------:R-:W-:Y:S01]  /*0ce0*/  @!P0 MOV R5, R4 ;  /* 0x0000000400058202 */ /* 0x000fe20000000f00 */
[----:B------:R-:W-:Y:S06]  /*0cf0*/  @!P0 BRA `(.L_x_8) ;  /* 0x0000000000448947 */ /* 0x000fec0003800000 */
[----:B------:R-:W-:-:S13]  /*0d00*/  FSETP.GEU.FTZ.AND P0, PT, R4, RZ, PT ;  /* 0x000000ff0400720b */ /* 0x000fda0003f1e000 */
[----:B------:R-:W-:Y:S01]  /*0d10*/  @!P0 IMAD.MOV.U32 R5, RZ, RZ, 0x7fffffff ;  /* 0x7fffffffff058424 */ /* 0x000fe200078e00ff */
[----:B------:R-:W-:Y:S06]  /*0d20*/  @!P0 BRA `(.L_x_8) ;  /* 0x0000000000388947 */ /* 0x000fec0003800000 */
[----:B------:R-:W-:-:S13]  /*0d30*/  FSETP.GTU.FTZ.AND P0, PT, |R4|, +INF , PT ;  /* 0x7f8000000400780b */ /* 0x000fda0003f1c200 */
[----:B------:R-:W-:Y:S01]  /*0d40*/  @P0 FADD.FTZ R5, R4, 1 ;  /* 0x3f80000004050421 */ /* 0x000fe20000010000 */
[----:B------:R-:W-:Y:S06]  /*0d50*/  @P0 BRA `(.L_x_8) ;  /* 0x00000000002c0947 */ /* 0x000fec0003800000 */
[----:B------:R-:W-:-:S13]  /*0d60*/  FSETP.NEU.FTZ.AND P0, PT, |R4|, +INF , PT ;  /* 0x7f8000000400780b */ /* 0x000fda0003f1d200 */
[----:B------:R-:W-:Y:S01]  /*0d70*/  @!P0 MOV R5, R4 ;  /* 0x0000000400058202 */ /* 0x000fe20000000f00 */
[----:B------:R-:W-:Y:S06]  /*0d80*/  @!P0 BRA `(.L_x_8) ;  /* 0x0000000000208947 */ /* 0x000fec0003800000 */
[----:B------:R-:W-:-:S04]  /*0d90*/  FFMA R4, R4, 1.84467440737095516160e+19, RZ ;  /* 0x5f80000004047823 */ /* 0x000fc800000000ff */
[----:B------:R-:W0:Y:S02]  /*0da0*/  MUFU.RSQ R5, R4 ;  /* 0x0000000400057308 */ /* 0x000e240000001400 */
[----:B0-----:R-:W-:Y:S01]  /*0db0*/  FMUL.FTZ R7, R4, R5 ;  /* 0x0000000504077220 */ /* 0x001fe20000410000 */
[----:B------:R-:W-:-:S03]  /*0dc0*/  FMUL.FTZ R5, R5, 0.5 ;  /* 0x3f00000005057820 */ /* 0x000fc60000410000 */
[----:B------:R-:W-:-:S04]  /*0dd0*/  FADD.FTZ R6, -R7, -RZ ;  /* 0x800000ff07067221 */ /* 0x000fc80000010100 */
[----:B------:R-:W-:-:S04]  /*0de0*/  FFMA R6, R7, R6, R4 ;  /* 0x0000000607067223 */ /* 0x000fc80000000004 */
[----:B------:R-:W-:-:S04]  /*0df0*/  FFMA R5, R6, R5, R7 ;  /* 0x0000000506057223 */ /* 0x000fc80000000007 */
[----:B------:R-:W-:-:S07]  /*0e00*/  FMUL.FTZ R5, R5, 2.3283064365386962891e-10 ;  /* 0x2f80000005057820 */ /* 0x000fce0000410000 */
.L_x_8:
[----:B------:R-:W-:Y:S01]  /*0e10*/  MOV R19, R5 ;  /* 0x0000000500137202 */ /* 0x000fe20000000f00 */
[----:B------:R-:W-:Y:S02]  /*0e20*/  HFMA2 R5, -RZ, RZ, 0, 0 ;  /* 0x00000000ff057431 */ /* 0x000fe400000001ff */
[----:B------:R-:W-:-:S04]  /*0e30*/  IMAD.MOV.U32 R4, RZ, RZ, R12 ;  /* 0x000000ffff047224 */ /* 0x000fc800078e000c */
[----:B------:R-:W-:Y:S05]  /*0e40*/  RET.REL.NODEC R4 `(_Z20flashAttentionKernelPKfS0_S0_Pfii) ;  /* 0xfffffff0046c7950 */ /* 0x000fea0003c3ffff */
        .weak           $__internal_1_$__cuda_sm3x_div_rn_noftz_f32_slowpath
        .type           $__internal_1_$__cuda_sm3x_div_rn_noftz_f32_slowpath,@function
        .size           $__internal_1_$__cuda_sm3x_div_rn_noftz_f32_slowpath,(.L_x_22 - $__internal_1_$__cuda_sm3x_div_rn_noftz_f32_slowpath)
$__internal_1_$__cuda_sm3x_div_rn_noftz_f32_slowpath:
[----:B------:R-:W-:Y:S01]  /*0e50*/  SHF.R.U32.HI R5, RZ, 0x17, R19 ;  /* 0x00000017ff057819 */ /* 0x000fe20000011613 */
[----:B------:R-:W-:Y:S01]  /*0e60*/  BSSY.RECONVERGENT B1, `(.L_x_9) ;  /* 0x0000063000017945 */ /* 0x000fe20003800200 */
[----:B------:R-:W-:Y:S02]  /*0e70*/  SHF.R.U32.HI R12, RZ, 0x17, R4 ;  /* 0x00000017ff0c7819 */ /* 0x000fe40000011604 */
[----:B------:R-:W-:Y:S02]  /*0e80*/  LOP3.LUT R5, R5, 0xff, RZ, 0xc0, !PT ;  /* 0x000000ff05057812 */ /* 0x000fe400078ec0ff */
[----:B------:R-:W-:Y:S02]  /*0e90*/  LOP3.LUT R12, R12, 0xff, RZ, 0xc0, !PT ;  /* 0x000000ff0c0c7812 */ /* 0x000fe400078ec0ff */
[----:B------:R-:W-:Y:S02]  /*0ea0*/  IADD3 R15, PT, PT, R5, -0x1, RZ ;  /* 0xffffffff050f7810 */ /* 0x000fe40007ffe0ff */
[----:B------:R-:W-:Y:S01]  /*0eb0*/  MOV R13, R19 ;  /* 0x00000013000d7202 */ /* 0x000fe20000000f00 */
[----:B------:R-:W-:Y:S01]  /*0ec0*/  VIADD R14, R12, 0xffffffff ;  /* 0xffffffff0c0e7836 */ /* 0x000fe20000000000 */
[----:B------:R-:W-:-:S04]  /*0ed0*/  ISETP.GT.U32.AND P0, PT, R15, 0xfd, PT ;  /* 0x000000fd0f00780c */ /* 0x000fc80003f04070 */
[----:B------:R-:W-:-:S13]  /*0ee0*/  ISETP.GT.U32.OR P0, PT, R14, 0xfd, P0 ;  /* 0x000000fd0e00780c */ /* 0x000fda0000704470 */
[----:B------:R-:W-:Y:S01]  /*0ef0*/  @!P0 MOV R7, RZ ;  /* 0x000000ff00078202 */ /* 0x000fe20000000f00 */
[----:B------:R-:W-:Y:S06]  /*0f00*/  @!P0 BRA `(.L_x_10) ;  /* 0x00000000005c8947 */ /* 0x000fec0003800000 */
[----:B------:R-:W-:Y:S02]  /*0f10*/  FSETP.GTU.FTZ.AND P0, PT, |R4|, +INF , PT ;  /* 0x7f8000000400780b */ /* 0x000fe40003f1c200 */
[----:B------:R-:W-:-:S04]  /*0f20*/  FSETP.GTU.FTZ.AND P1, PT, |R19|, +INF , PT ;  /* 0x7f8000001300780b */ /* 0x000fc80003f3c200 */
[----:B------:R-:W-:-:S13]  /*0f30*/  PLOP3.LUT P0, PT, P0, P1, PT, 0xf8, 0x8f ;  /* 0x00000000008f781c */ /* 0x000fda0000703f70 */
[----:B------:R-:W-:Y:S05]  /*0f40*/  @P0 BRA `(.L_x_11) ;  /* 0x00000004004c0947 */ /* 0x000fea0003800000 */
[----:B------:R-:W-:-:S13]  /*0f50*/  LOP3.LUT P0, RZ, R13, 0x7fffffff, R4, 0xc8, !PT ;  /* 0x7fffffff0dff7812 */ /* 0x000fda000780c804 */
[----:B------:R-:W-:Y:S05]  /*0f60*/  @!P0 BRA `(.L_x_12) ;  /* 0x00000004003c8947 */ /* 0x000fea0003800000 */
[C---:B------:R-:W-:Y:S02]  /*0f70*/  FSETP.NEU.FTZ.AND P2, PT, |R4|.reuse, +INF , PT ;  /* 0x7f8000000400780b */ /* 0x040fe40003f5d200 */
[----:B------:R-:W-:Y:S02]  /*0f80*/  FSETP.NEU.FTZ.AND P1, PT, |R19|, +INF , PT ;  /* 0x7f8000001300780b */ /* 0x000fe40003f3d200 */
[----:B------:R-:W-:-:S11]  /*0f90*/  FSETP.NEU.FTZ.AND P0, PT, |R4|, +INF , PT ;  /* 0x7f8000000400780b */ /* 0x000fd60003f1d200 */
[----:B------:R-:W-:Y:S05]  /*0fa0*/  @!P1 BRA !P2, `(.L_x_12) ;  /* 0x00000004002c9947 */ /* 0x000fea0005000000 */
[----:B------:R-:W-:-:S04]  /*0fb0*/  LOP3.LUT P2, RZ, R4, 0x7fffffff, RZ, 0xc0, !PT ;  /* 0x7fffffff04ff7812 */ /* 0x000fc8000784c0ff */
[----:B------:R-:W-:-:S13]  /*0fc0*/  PLOP3.LUT P1, PT, P1, P2, PT, 0x2f, 0xf2 ;  /* 0x0000000000f2781c */ /* 0x000fda0000f24577 */
[----:B------:R-:W-:Y:S05]  /*0fd0*/  @P1 BRA `(.L_x_13) ;  /* 0x0000000400181947 */ /* 0x000fea0003800000 */
[----:B------:R-:W-:-:S04]  /*0fe0*/  LOP3.LUT P1, RZ, R13, 0x7fffffff, RZ, 0xc0, !PT ;  /* 0x7fffffff0dff7812 */ /* 0x000fc8000782c0ff */
[----:B------:R-:W-:-:S13]  /*0ff0*/  PLOP3.LUT P0, PT, P0, P1, PT, 0x2f, 0xf2 ;  /* 0x0000000000f2781c */ /* 0x000fda0000702577 */
[----:B------:R-:W-:Y:S05]  /*1000*/  @P0 BRA `(.L_x_14) ;  /* 0x0000000400000947 */ /* 0x000fea0003800000 */
[----:B------:R-:W-:Y:S02]  /*1010*/  ISETP.GE.AND P0, PT, R14, RZ, PT ;  /* 0x000000ff0e00720c */ /* 0x000fe40003f06270 */
[----:B------:R-:W-:-:S11]  /*1020*/  ISETP.GE.AND P1, PT, R15, RZ, PT ;  /* 0x000000ff0f00720c */ /* 0x000fd60003f26270 */
[----:B------:R-:W-:Y:S01]  /*1030*/  @P0 IMAD.MOV.U32 R7, RZ, RZ, RZ ;  /* 0x000000ffff070224 */ /* 0x000fe200078e00ff */
[----:B------:R-:W-:Y:S01]  /*1040*/  @!P0 MOV R7, 0xffffffc0 ;  /* 0xffffffc000078802 */ /* 0x000fe20000000f00 */
[----:B------:R-:W-:Y:S01]  /*1050*/  @!P0 FFMA R4, R4, 1.84467440737095516160e+19, RZ ;  /* 0x5f80000004048823 */ /* 0x000fe200000000ff */
[----:B------:R-:W-:Y:S02]  /*1060*/  @!P1 FFMA R13, R19, 1.84467440737095516160e+19, RZ ;  /* 0x5f800000130d9823 */ /* 0x000fe400000000ff */
[----:B------:R-:W-:-:S07]  /*1070*/  @!P1 IADD3 R7, PT, PT, R7, 0x40, RZ ;  /* 0x0000004007079810 */ /* 0x000fce0007ffe0ff */
.L_x_10:
[----:B------:R-:W-:Y:S01]  /*1080*/  LEA R14, R5, 0xc0800000, 0x17 ;  /* 0xc0800000050e7811 */ /* 0x000fe200078eb8ff */
[----:B------:R-:W-:Y:S01]  /*1090*/  BSSY.RECONVERGENT B2, `(.L_x_15) ;  /* 0x0000036000027945 */ /* 0x000fe20003800200 */
[----:B------:R-:W-:-:S03]  /*10a0*/  IADD3 R12, PT, PT, R12, -0x7f, RZ ;  /* 0xffffff810c0c7810 */ /* 0x000fc60007ffe0ff */
[----:B------:R-:W-:Y:S02]  /*10b0*/  IMAD.IADD R21, R13, 0x1, -R14 ;  /* 0x000000010d157824 */ /* 0x000fe400078e0a0e */
[C---:B------:R-:W-:Y:S01]  /*10c0*/  IMAD R4, R12.reuse, -0x800000, R4 ;  /* 0xff8000000c047824 */ /* 0x040fe200078e0204 */
[----:B------:R-:W-:Y:S01]  /*10d0*/  IADD3 R12, PT, PT, R12, 0x7f, -R5 ;  /* 0x0000007f0c0c7810 */ /* 0x000fe20007ffe805 */
[----:B------:R-:W0:Y:S01]  /*10e0*/  MUFU.RCP R14, R21 ;  /* 0x00000015000e7308 */ /* 0x000e220000001000 */
[----:B------:R-:W-:Y:S02]  /*10f0*/  FADD.FTZ R13, -R21, -RZ ;  /* 0x800000ff150d7221 */ /* 0x000fe40000010100 */
[----:B------:R-:W-:Y:S02]  /*1100*/  IADD3 R12, PT, PT, R12, R7, RZ ;  /* 0x000000070c0c7210 */ /* 0x000fe40007ffe0ff */
[----:B0-----:R-:W-:-:S04]  /*1110*/  FFMA R15, R14, R13, 1 ;  /* 0x3f8000000e0f7423 */ /* 0x001fc8000000000d */
[----:B------:R-:W-:-:S04]  /*1120*/  FFMA R15, R14, R15, R14 ;  /* 0x0000000f0e0f7223 */ /* 0x000fc8000000000e */
[----:B------:R-:W-:-:S04]  /*1130*/  FFMA R14, R4, R15, RZ ;  /* 0x0000000f040e7223 */ /* 0x000fc800000000ff */
[----:B------:R-:W-:-:S04]  /*1140*/  FFMA R24, R13, R14, R4 ;  /* 0x0000000e0d187223 */ /* 0x000fc80000000004 */
[----:B------:R-:W-:-:S04]  /*1150*/  FFMA R14, R15, R24, R14 ;  /* 0x000000180f0e7223 */ /* 0x000fc8000000000e */
[----:B------:R-:W-:-:S04]  /*1160*/  FFMA R13, R13, R14, R4 ;  /* 0x0000000e0d0d7223 */ /* 0x000fc80000000004 */
[----:B------:R-:W-:-:S05]  /*1170*/  FFMA R4, R15, R13, R14 ;  /* 0x0000000d0f047223 */ /* 0x000fca000000000e */
[----:B------:R-:W-:-:S04]  /*1180*/  SHF.R.U32.HI R5, RZ, 0x17, R4 ;  /* 0x00000017ff057819 */ /* 0x000fc80000011604 */
[----:B------:R-:W-:-:S05]  /*1190*/  LOP3.LUT R5, R5, 0xff, RZ, 0xc0, !PT ;  /* 0x000000ff05057812 */ /* 0x000fca00078ec0ff */
[----:B------:R-:W-:-:S05]  /*11a0*/  IMAD.IADD R5, R5, 0x1, R12 ;  /* 0x0000000105057824 */ /* 0x000fca00078e020c */
[----:B------:R-:W-:-:S04]  /*11b0*/  IADD3 R7, PT, PT, R5, -0x1, RZ ;  /* 0xffffffff05077810 */ /* 0x000fc80007ffe0ff */
[----:B------:R-:W-:-:S13]  /*11c0*/  ISETP.GE.U32.AND P0, PT, R7, 0xfe, PT ;  /* 0x000000fe0700780c */ /* 0x000fda0003f06070 */
[----:B------:R-:W-:Y:S05]  /*11d0*/  @!P0 BRA `(.L_x_16) ;  /* 0x0000000000808947 */ /* 0x000fea0003800000 */
[----:B------:R-:W-:-:S13]  /*11e0*/  ISETP.GT.AND P0, PT, R5, 0xfe, PT ;  /* 0x000000fe0500780c */ /* 0x000fda0003f04270 */
[----:B------:R-:W-:Y:S05]  /*11f0*/  @P0 BRA `(.L_x_17) ;  /* 0x00000000006c0947 */ /* 0x000fea0003800000 */
[----:B------:R-:W-:-:S13]  /*1200*/  ISETP.GE.AND P0, PT, R5, 0x1, PT ;  /* 0x000000010500780c */ /* 0x000fda0003f06270 */
[----:B------:R-:W-:Y:S05]  /*1210*/  @P0 BRA `(.L_x_18) ;  /* 0x0000000000740947 */ /* 0x000fea0003800000 */
[----:B------:R-:W-:Y:S02]  /*1220*/  ISETP.GE.AND P0, PT, R5, -0x18, PT ;  /* 0xffffffe80500780c */ /* 0x000fe40003f06270 */
[----:B------:R-:W-:-:S11]  /*1230*/  LOP3.LUT R4, R4, 0x80000000, RZ, 0xc0, !PT ;  /* 0x8000000004047812 */ /* 0x000fd600078ec0ff */
[----:B------:R-:W-:Y:S05]  /*1240*/  @!P0 BRA `(.L_x_18) ;  /* 0x0000000000688947 */ /* 0x000fea0003800000 */
[-CC-:B------:R-:W-:Y:S01]  /*1250*/  FFMA.RZ R7, R15, R13.reuse, R14.reuse ;  /* 0x0000000d0f077223 */ /* 0x180fe2000000c00e */
[C---:B------:R-:W-:Y:S02]  /*1260*/  ISETP.NE.AND P2, PT, R5.reuse, RZ, PT ;  /* 0x000000ff0500720c */ /* 0x040fe40003f45270 */
[----:B------:R-:W-:Y:S02]  /*1270*/  ISETP.NE.AND P1, PT, R5, RZ, PT ;  /* 0x000000ff0500720c */ /* 0x000fe40003f25270 */
[----:B------:R-:W-:Y:S01]  /*1280*/  LOP3.LUT R12, R7, 0x7fffff, RZ, 0xc0, !PT ;  /* 0x007fffff070c7812 */ /* 0x000fe200078ec0ff */
[CCC-:B------:R-:W-:Y:S01]  /*1290*/  FFMA.RP R7, R15.reuse, R13.reuse, R14.reuse ;  /* 0x0000000d0f077223 */ /* 0x1c0fe2000000800e */
[----:B------:R-:W-:Y:S01]  /*12a0*/  FFMA.RM R14, R15, R13, R14 ;  /* 0x0000000d0f0e7223 */ /* 0x000fe2000000400e */
[----:B------:R-:W-:Y:S01]  /*12b0*/  IADD3 R13, PT, PT, R5, 0x20, RZ ;  /* 0x00000020050d7810 */ /* 0x000fe20007ffe0ff */
[----:B------:R-:W-:Y:S01]  /*12c0*/  IMAD.MOV R5, RZ, RZ, -R5 ;  /* 0x000000ffff057224 */ /* 0x000fe200078e0a05 */
[----:B------:R-:W-:-:S02]  /*12d0*/  LOP3.LUT R12, R12, 0x800000, RZ, 0xfc, !PT ;  /* 0x008000000c0c7812 */ /* 0x000fc400078efcff */
[----:B------:R-:W-:Y:S02]  /*12e0*/  FSETP.NEU.FTZ.AND P0, PT, R7, R14, PT ;  /* 0x0000000e0700720b */ /* 0x000fe40003f1d000 */
[----:B------:R-:W-:Y:S02]  /*12f0*/  SHF.L.U32 R13, R12, R13, RZ ;  /* 0x0000000d0c0d7219 */ /* 0x000fe400000006ff */
[----:B------:R-:W-:Y:S02]  /*1300*/  SEL R5, R5, RZ, P2 ;  /* 0x000000ff05057207 */ /* 0x000fe40001000000 */
[----:B------:R-:W-:Y:S02]  /*1310*/  ISETP.NE.AND P1, PT, R13, RZ, P1 ;  /* 0x000000ff0d00720c */ /* 0x000fe40000f25270 */
[----:B------:R-:W-:Y:S02]  /*1320*/  SHF.R.U32.HI R5, RZ, R5, R12 ;  /* 0x00000005ff057219 */ /* 0x000fe4000001160c */
[----:B------:R-:W-:-:S02]  /*1330*/  PLOP3.LUT P0, PT, P0, P1, PT, 0xf8, 0x8f ;  /* 0x00000000008f781c */ /* 0x000fc40000703f70 */
[----:B------:R-:W-:Y:S02]  /*1340*/  SHF.R.U32.HI R12, RZ, 0x1, R5 ;  /* 0x00000001ff0c7819 */ /* 0x000fe40000011605 */
[----:B------:R-:W-:-:S04]  /*1350*/  SEL R7, RZ, 0x1, !P0 ;  /* 0x00000001ff077807 */ /* 0x000fc80004000000 */
[----:B------:R-:W-:-:S04]  /*1360*/  LOP3.LUT R14, R7, 0x1, R12, 0xf8, !PT ;  /* 0x00000001070e7812 */ /* 0x000fc800078ef80c */
[----:B------:R-:W-:-:S04]  /*1370*/  LOP3.LUT R5, R14, R5, RZ, 0xc0, !PT ;  /* 0x000000050e057212 */ /* 0x000fc800078ec0ff */
[----:B------:R-:W-:-:S04]  /*1380*/  IADD3 R5, PT, PT, R12, R5, RZ ;  /* 0x000000050c057210 */ /* 0x000fc80007ffe0ff */
[----:B------:R-:W-:Y:S01]  /*1390*/  LOP3.LUT R4, R5, R4, RZ, 0xfc, !PT ;  /* 0x0000000405047212 */ /* 0x000fe200078efcff */
[----:B------:R-:W-:Y:S06]  /*13a0*/  BRA `(.L_x_18) ;  /* 0x0000000000107947 */ /* 0x000fec0003800000 */
.L_x_17:
[----:B------:R-:W-:-:S04]  /*13b0*/  LOP3.LUT R4, R4, 0x80000000, RZ, 0xc0, !PT ;  /* 0x8000000004047812 */ /* 0x000fc800078ec0ff */
[----:B------:R-:W-:Y:S01]  /*13c0*/  LOP3.LUT R4, R4, 0x7f800000, RZ, 0xfc, !PT ;  /* 0x7f80000004047812 */ /* 0x000fe200078efcff */
[----:B------:R-:W-:Y:S06]  /*13d0*/  BRA `(.L_x_18) ;  /* 0x0000000000047947 */ /* 0x000fec0003800000 */
.L_x_16:
[----:B------:R-:W-:-:S07]  /*13e0*/  LEA R4, R12, R4, 0x17 ;  /* 0x000000040c047211 */ /* 0x000fce00078eb8ff */
.L_x_18:
[----:B------:R-:W-:Y:S05]  /*13f0*/  BSYNC.RECONVERGENT B2 ;  /* 0x0000000000027941 */ /* 0x000fea0003800200 */
.L_x_15:
[----:B------:R-:W-:Y:S05]  /*1400*/  BRA `(.L_x_19) ;  /* 0x0000000000207947 */ /* 0x000fea0003800000 */
.L_x_14:
[----:B------:R-:W-:-:S04]  /*1410*/  LOP3.LUT R4, R13, 0x80000000, R4, 0x48, !PT ;  /* 0x800000000d047812 */ /* 0x000fc800078e4804 */
[----:B------:R-:W-:Y:S01]  /*1420*/  LOP3.LUT R4, R4, 0x7f800000, RZ, 0xfc, !PT ;  /* 0x7f80000004047812 */ /* 0x000fe200078efcff */
[----:B------:R-:W-:Y:S06]  /*1430*/  BRA `(.L_x_19) ;  /* 0x0000000000147947 */ /* 0x000fec0003800000 */
.L_x_13:
[----:B------:R-:W-:Y:S01]  /*1440*/  LOP3.LUT R4, R13, 0x80000000, R4, 0x48, !PT ;  /* 0x800000000d047812 */ /* 0x000fe200078e4804 */
[----:B------:R-:W-:Y:S06]  /*1450*/  BRA `(.L_x_19) ;  /* 0x00000000000c7947 */ /* 0x000fec0003800000 */
.L_x_12:
[----:B------:R-:W0:Y:S01]  /*1460*/  MUFU.RSQ R4, -QNAN ;  /* 0xffc0000000047908 */ /* 0x000e220000001400 */
[----:B------:R-:W-:Y:S05]  /*1470*/  BRA `(.L_x_19) ;  /* 0x0000000000047947 */ /* 0x000fea0003800000 */
.L_x_11:
[----:B------:R-:W-:-:S07]  /*1480*/  FADD.FTZ R4, R4, R19 ;  /* 0x0000001304047221 */ /* 0x000fce0000010000 */
.L_x_19:
[----:B------:R-:W-:Y:S05]  /*1490*/  BSYNC.RECONVERGENT B1 ;  /* 0x0000000000017941 */ /* 0x000fea0003800200 */
.L_x_9:
[----:B------:R-:W-:Y:S02]  /*14a0*/  HFMA2 R5, -RZ, RZ, 0, 0 ;  /* 0x00000000ff057431 */ /* 0x000fe400000001ff */
[----:B0-----:R-:W-:Y:S01]  /*14b0*/  IMAD.MOV.U32 R7, RZ, RZ, R4 ;  /* 0x000000ffff077224 */ /* 0x001fe200078e0004 */
[----:B------:R-:W-:-:S04]  /*14c0*/  MOV R4, R6 ;  /* 0x0000000600047202 */ /* 0x000fc80000000f00 */
[----:B------:R-:W-:Y:S05]  /*14d0*/  RET.REL.NODEC R4 `(_Z20flashAttentionKernelPKfS0_S0_Pfii) ;  /* 0xffffffe804c87950 */ /* 0x000fea0003c3ffff */
.L_x_20:
[----:B------:R-:W-:-:S00]  /*14e0*/  BRA `(.L_x_20) ;  /* 0xfffffffc00fc7947 */ /* 0x000fc0000383ffff */
[----:B------:R-:W-:-:S00]  /*14f0*/  NOP ;  /* 0x0000000000007918 */ /* 0x000fc00000000000 */
        /* <DEDUP_REMOVED lines=8> */
.L_x_22:


//--------------------- .nv.shared._Z20flashAttentionKernelPKfS0_S0_Pfii --------------------------
	.section	.nv.shared._Z20flashAttentionKernelPKfS0_S0_Pfii,"aw",@nobits
	.sectionflags	@""
	.align	4
.nv.shared._Z20flashAttentionKernelPKfS0_S0_Pfii:
	.zero		4096


//--------------------- .nv.shared.reserved.0     --------------------------
	.section	.nv.shared.reserved.0,"aw",@nobits
	.weak		__nv_reservedSMEM_offset_0_alias
	.size		__nv_reservedSMEM_offset_0_alias, 0, 64
	.other		__nv_reservedSMEM_offset_0_alias,@"STO_CUDA_RESERVED_SHARED STV_DEFAULT"
__nv_reservedSMEM_offset_0_alias:
	.zero		0
	.zero		64


//--------------------- .nv.constant0._Z20flashAttentionKernelPKfS0_S0_Pfii --------------------------
	.section	.nv.constant0._Z20flashAttentionKernelPKfS0_S0_Pfii,"a",@progbits
	.sectionflags	@""
	.align	4
.nv.constant0._Z20flashAttentionKernelPKfS0_S0_Pfii:
	.zero		936


//--------------------- SYMBOLS --------------------------

	.type		.nv.reservedSmem.offset0,@object
	.size		.nv.reservedSmem.offset0,0x4
	.type		.nv.reservedSmem.cap,@object
	.size		.nv.reservedSmem.cap,0x4
